	.headerflags	@"EF_CUDA_TEXMODE_UNIFIED EF_CUDA_64BIT_ADDRESS EF_CUDA_ACCELERATORS EF_CUDA_SM90 EF_CUDA_VIRTUAL_SM(EF_CUDA_SM90)"
	.elftype	@"ET_EXEC"


//--------------------- .nv.info                  --------------------------
	.section	.nv.info,"",@"SHT_CUDA_INFO"
	.align	4


	//----- nvinfo : EIATTR_REGCOUNT
	.align		4
        /*0000*/ 	.byte	0x04, 0x2f
        /*0002*/ 	.short	(.L_1 - .L_0)
	.align		4
.L_0:
        /*0004*/ 	.word	index@(triton_poi_fused_convolution_4)
        /*0008*/ 	.word	0x00000020


	//----- nvinfo : EIATTR_MIN_STACK_SIZE
	.align		4
.L_1:
        /*000c*/ 	.byte	0x04, 0x12
        /*000e*/ 	.short	(.L_3 - .L_2)
	.align		4
.L_2:
        /*0010*/ 	.word	index@(triton_poi_fused_convolution_4)
        /*0014*/ 	.word	0x00000000


	//----- nvinfo : EIATTR_FRAME_SIZE
	.align		4
.L_3:
        /*0018*/ 	.byte	0x04, 0x11
        /*001a*/ 	.short	(.L_5 - .L_4)
	.align		4
.L_4:
        /*001c*/ 	.word	index@(triton_poi_fused_convolution_4)
        /*0020*/ 	.word	0x00000000


	//----- nvinfo : EIATTR_MIN_STACK_SIZE
	.align		4
.L_5:
        /*0024*/ 	.byte	0x04, 0x12
        /*0026*/ 	.short	(.L_7 - .L_6)
	.align		4
.L_6:
        /*0028*/ 	.word	index@(triton_poi_fused_convolution_4)
        /*002c*/ 	.word	0x00000000
.L_7:


//--------------------- .nv.info.triton_poi_fused_convolution_4 --------------------------
	.section	.nv.info.triton_poi_fused_convolution_4,"",@"SHT_CUDA_INFO"
	.sectionflags	@""
	.align	4


	//----- nvinfo : EIATTR_CUDA_API_VERSION
	.align		4
        /*0000*/ 	.byte	0x04, 0x37
        /*0002*/ 	.short	(.L_9 - .L_8)
.L_8:
        /*0004*/ 	.word	0x0000007c


	//----- nvinfo : EIATTR_KPARAM_INFO
	.align		4
.L_9:
        /*0008*/ 	.byte	0x04, 0x17
        /*000a*/ 	.short	(.L_11 - .L_10)
.L_10:
        /*000c*/ 	.word	0x00000000
        /*0010*/ 	.short	0x0004
        /*0012*/ 	.short	0x001c
        /*0014*/ 	.byte	0x00, 0xf0, 0x11, 0x00


	//----- nvinfo : EIATTR_KPARAM_INFO
	.align		4
.L_11:
        /*0018*/ 	.byte	0x04, 0x17
        /*001a*/ 	.short	(.L_13 - .L_12)
.L_12:
        /*001c*/ 	.word	0x00000000
        /*0020*/ 	.short	0x0003
        /*0022*/ 	.short	0x0018
        /*0024*/ 	.byte	0x00, 0xf0, 0x11, 0x00


	//----- nvinfo : EIATTR_KPARAM_INFO
	.align		4
.L_13:
        /*0028*/ 	.byte	0x04, 0x17
        /*002a*/ 	.short	(.L_15 - .L_14)
.L_14:
        /*002c*/ 	.word	0x00000000
        /*0030*/ 	.short	0x0002
        /*0032*/ 	.short	0x0010
        /*0034*/ 	.byte	0x00, 0xf4, 0x21, 0x00


	//----- nvinfo : EIATTR_KPARAM_INFO
	.align		4
.L_15:
        /*0038*/ 	.byte	0x04, 0x17
        /*003a*/ 	.short	(.L_17 - .L_16)
.L_16:
        /*003c*/ 	.word	0x00000000
        /*0040*/ 	.short	0x0001
        /*0042*/ 	.short	0x0008
        /*0044*/ 	.byte	0x00, 0xf4, 0x21, 0x00


	//----- nvinfo : EIATTR_KPARAM_INFO
	.align		4
.L_17:
        /*0048*/ 	.byte	0x04, 0x17
        /*004a*/ 	.short	(.L_19 - .L_18)
.L_18:
        /*004c*/ 	.word	0x00000000
        /*0050*/ 	.short	0x0000
        /*0052*/ 	.short	0x0000
        /*0054*/ 	.byte	0x00, 0xf4, 0x21, 0x00


	//----- nvinfo : EIATTR_SPARSE_MMA_MASK
	.align		4
.L_19:
        /*0058*/ 	.byte	0x03, 0x50
        /*005a*/ 	.short	0x0000


	//----- nvinfo : EIATTR_MAXREG_COUNT
	.align		4
        /*005c*/ 	.byte	0x03, 0x1b
        /*005e*/ 	.short	0x00ff


	//----- nvinfo : EIATTR_EXIT_INSTR_OFFSETS
	.align		4
        /*0060*/ 	.byte	0x04, 0x1c
        /*0062*/ 	.short	(.L_21 - .L_20)


	//   ....[0]....
.L_20:
        /*0064*/ 	.word	0x00000b30


	//   ....[1]....
        /*0068*/ 	.word	0x00000b50


	//----- nvinfo : EIATTR_REQNTID
	.align		4
.L_21:
        /*006c*/ 	.byte	0x04, 0x10
        /*006e*/ 	.short	(.L_23 - .L_22)
.L_22:
        /*0070*/ 	.word	0x00000100
        /*0074*/ 	.word	0x00000001
        /*0078*/ 	.word	0x00000001


	//----- nvinfo : EIATTR_CBANK_PARAM_SIZE
	.align		4
.L_23:
        /*007c*/ 	.byte	0x03, 0x19
        /*007e*/ 	.short	0x0020


	//----- nvinfo : EIATTR_PARAM_CBANK
	.align		4
        /*0080*/ 	.byte	0x04, 0x0a
        /*0082*/ 	.short	(.L_25 - .L_24)
	.align		4
.L_24:
        /*0084*/ 	.word	index@(.nv.constant0.triton_poi_fused_convolution_4)
        /*0088*/ 	.short	0x0210
        /*008a*/ 	.short	0x0020


	//----- nvinfo : EIATTR_SW_WAR
	.align		4
.L_25:
        /*008c*/ 	.byte	0x04, 0x36
        /*008e*/ 	.short	(.L_27 - .L_26)
.L_26:
        /*0090*/ 	.word	0x00000008
.L_27:


//--------------------- .nv.callgraph             --------------------------
	.section	.nv.callgraph,"",@"SHT_CUDA_CALLGRAPH"
	.align	4
	.sectionentsize	8
	.align		4
        /*0000*/ 	.word	0x00000000
	.align		4
        /*0004*/ 	.word	0xffffffff
	.align		4
        /*0008*/ 	.word	0x00000000
	.align		4
        /*000c*/ 	.word	0xfffffffe
	.align		4
        /*0010*/ 	.word	0x00000000
	.align		4
        /*0014*/ 	.word	0xfffffffd
	.align		4
        /*0018*/ 	.word	0x00000000
	.align		4
        /*001c*/ 	.word	0xfffffffc


//--------------------- .text.triton_poi_fused_convolution_4 --------------------------
	.section	.text.triton_poi_fused_convolution_4,"ax",@progbits
	.sectionflags	@"SHF_BARRIERS=1"
	.align	128
        .global         triton_poi_fused_convolution_4
        .type           triton_poi_fused_convolution_4,@function
        .size           triton_poi_fused_convolution_4,(.L_x_1 - triton_poi_fused_convolution_4)
        .other          triton_poi_fused_convolution_4,@"STO_CUDA_ENTRY STV_DEFAULT"
triton_poi_fused_convolution_4:
.text.triton_poi_fused_convolution_4:
[----:B------:R-:W0:Y:S02]  /*0000*/  LDC R1, c[0x0][0x28] ;  /* 0x00000a00ff017b82 */ /* 0x000e240000000800 */
[----:B------:R-:W1:Y:S01]  /*0010*/  S2R R3, SR_TID.X ;  /* 0x0000000000037919 */ /* 0x000e620000002100 */
[----:B------:R-:W2:Y:S01]  /*0020*/  LDC.64 R22, c[0x0][0x210] ;  /* 0x00008400ff167b82 */ /* 0x000ea20000000a00 */
[----:B------:R-:W-:Y:S01]  /*0030*/  ULDC.64 UR6, c[0x0][0x208] ;  /* 0x0000820000067ab9 */ /* 0x000fe20000000a00 */
[----:B------:R-:W3:Y:S01]  /*0040*/  S2R R0, SR_CTAID.Y ;  /* 0x0000000000007919 */ /* 0x000ee20000002600 */
[----:B------:R-:W4:Y:S05]  /*0050*/  S2R R2, SR_CTAID.X ;  /* 0x0000000000027919 */ /* 0x000f2a0000002500 */
[----:B------:R-:W5:Y:S01]  /*0060*/  S2UR UR5, SR_CgaCtaId ;  /* 0x00000000000579c3 */ /* 0x000f620000008800 */
[----:B-1----:R-:W-:Y:S01]  /*0070*/  IMAD.SHL.U32 R21, R3, 0x4, RZ ;  /* 0x0000000403157824 */ /* 0x002fe200078e00ff */
[----:B------:R-:W-:-:S02]  /*0080*/  SHF.R.U32.HI R13, RZ, 0x6, R3 ;  /* 0x00000006ff0d7819 */ /* 0x000fc40000011603 */
[--C-:B---3--:R-:W-:Y:S02]  /*0090*/  SHF.R.S32.HI R10, RZ, 0x17, R0.reuse ;  /* 0x00000017ff0a7819 */ /* 0x108fe40000011400 */
[----:B------:R-:W-:Y:S02]  /*00a0*/  LOP3.LUT R5, R21, 0xfc, RZ, 0xc0, !PT ;  /* 0x000000fc15057812 */ /* 0x000fe400078ec0ff */
[----:B------:R-:W-:Y:S01]  /*00b0*/  SGXT R10, R10, 0x1 ;  /* 0x000000010a0a781a */ /* 0x000fe20000000200 */
[----:B----4-:R-:W-:Y:S01]  /*00c0*/  IMAD.SHL.U32 R2, R2, 0x10, RZ ;  /* 0x0000001002027824 */ /* 0x010fe200078e00ff */
[----:B------:R-:W-:Y:S02]  /*00d0*/  PRMT R5, R5, 0x6540, R0 ;  /* 0x0000654005057816 */ /* 0x000fe40000000000 */
[----:B------:R-:W-:Y:S02]  /*00e0*/  SGXT.U32 R13, R13, 0x2 ;  /* 0x000000020d0d781a */ /* 0x000fe40000000000 */
[----:B------:R-:W-:-:S04]  /*00f0*/  LEA.HI R4, R10, R5, RZ, 0x8 ;  /* 0x000000050a047211 */ /* 0x000fc800078f40ff */
[C---:B------:R-:W-:Y:S01]  /*0100*/  LOP3.LUT R6, R4.reuse, 0xffffff00, RZ, 0xc0, !PT ;  /* 0xffffff0004067812 */ /* 0x040fe200078ec0ff */
[----:B------:R-:W-:Y:S01]  /*0110*/  IMAD.SHL.U32 R7, R4, 0x10, RZ ;  /* 0x0000001004077824 */ /* 0x000fe200078e00ff */
[----:B------:R-:W-:-:S04]  /*0120*/  LOP3.LUT R4, R2, R13, RZ, 0xfc, !PT ;  /* 0x0000000d02047212 */ /* 0x000fc800078efcff */
[----:B------:R-:W-:Y:S02]  /*0130*/  LOP3.LUT R7, R7, 0xfffff000, RZ, 0xc0, !PT ;  /* 0xfffff00007077812 */ /* 0x000fe400078ec0ff */
[----:B------:R-:W-:Y:S02]  /*0140*/  ISETP.GE.AND P0, PT, R4, 0x10, PT ;  /* 0x000000100400780c */ /* 0x000fe40003f06270 */
[----:B------:R-:W-:Y:S02]  /*0150*/  IADD3 R12, R7, R5, -R6 ;  /* 0x00000005070c7210 */ /* 0x000fe40007ffe806 */
[----:B------:R-:W-:-:S03]  /*0160*/  CS2R R6, SRZ ;  /* 0x0000000000067805 */ /* 0x000fc6000001ff00 */
[----:B------:R-:W-:Y:S01]  /*0170*/  IMAD R9, R4, 0x100, R12 ;  /* 0x0000010004097824 */ /* 0x000fe200078e020c */
[----:B------:R-:W-:-:S03]  /*0180*/  CS2R R4, SRZ ;  /* 0x0000000000047805 */ /* 0x000fc6000001ff00 */
[----:B--2---:R-:W-:Y:S01]  /*0190*/  IMAD.WIDE R8, R9, 0x4, R22 ;  /* 0x0000000409087825 */ /* 0x004fe200078e0216 */
[----:B------:R-:W-:Y:S02]  /*01a0*/  LOP3.LUT R17, R2, 0x4, R13, 0xfe, !PT ;  /* 0x0000000402117812 */ /* 0x000fe400078efe0d */
[----:B------:R-:W-:Y:S02]  /*01b0*/  LOP3.LUT R25, R2, 0x8, R13, 0xfe, !PT ;  /* 0x0000000802197812 */ /* 0x000fe400078efe0d */
[----:B------:R1:W2:Y:S01]  /*01c0*/  @!P0 LDG.E.EL.128 R4, desc[UR6][R8.64] ;  /* 0x0000000608048981 */ /* 0x0002a2000c2e1d00 */
[----:B------:R-:W-:Y:S01]  /*01d0*/  LOP3.LUT R15, R2, 0xc, R13, 0xfe, !PT ;  /* 0x0000000c020f7812 */ /* 0x000fe200078efe0d */
[----:B------:R-:W-:Y:S01]  /*01e0*/  UMOV UR4, 0x400 ;  /* 0x0000040000047882 */ /* 0x000fe20000000000 */
[C---:B------:R-:W-:Y:S01]  /*01f0*/  ISETP.GE.AND P0, PT, R17.reuse, 0x10, PT ;  /* 0x000000101100780c */ /* 0x040fe20003f06270 */
[--C-:B------:R-:W-:Y:S01]  /*0200*/  IMAD R17, R17, 0x100, R12.reuse ;  /* 0x0000010011117824 */ /* 0x100fe200078e020c */
[C---:B------:R-:W-:Y:S01]  /*0210*/  ISETP.GE.AND P1, PT, R25.reuse, 0x10, PT ;  /* 0x000000101900780c */ /* 0x040fe20003f26270 */
[--C-:B------:R-:W-:Y:S01]  /*0220*/  IMAD R25, R25, 0x100, R12.reuse ;  /* 0x0000010019197824 */ /* 0x100fe200078e020c */
[C---:B------:R-:W-:Y:S01]  /*0230*/  ISETP.GE.AND P2, PT, R15.reuse, 0x10, PT ;  /* 0x000000100f00780c */ /* 0x040fe20003f46270 */
[----:B------:R-:W-:Y:S01]  /*0240*/  IMAD R15, R15, 0x100, R12 ;  /* 0x000001000f0f7824 */ /* 0x000fe200078e020c */
[C---:B------:R-:W-:Y:S01]  /*0250*/  PRMT R28, R3.reuse, 0x6540, R0 ;  /* 0x00006540031c7816 */ /* 0x040fe20000000000 */
[----:B-1----:R-:W-:Y:S01]  /*0260*/  IMAD.SHL.U32 R9, R3, 0x40, RZ ;  /* 0x0000004003097824 */ /* 0x002fe200078e00ff */
[----:B-----5:R-:W-:Y:S01]  /*0270*/  UPRMT UR4, UR5, 0x654, UR4 ;  /* 0x0000065405047896 */ /* 0x020fe20008000004 */
[----:B------:R-:W-:Y:S01]  /*0280*/  IMAD.WIDE R24, R25, 0x4, R22 ;  /* 0x0000000419187825 */ /* 0x000fe200078e0216 */
[----:B------:R-:W-:-:S02]  /*0290*/  LEA.HI R10, R10, R28, RZ, 0x8 ;  /* 0x0000001c0a0a7211 */ /* 0x000fc400078f40ff */
[----:B------:R-:W-:Y:S02]  /*02a0*/  LOP3.LUT R12, R9, 0xfc0, RZ, 0xc0, !PT ;  /* 0x00000fc0090c7812 */ /* 0x000fe400078ec0ff */
[----:B------:R-:W-:Y:S02]  /*02b0*/  CS2R R8, SRZ ;  /* 0x0000000000087805 */ /* 0x000fe4000001ff00 */
[----:B------:R-:W-:Y:S02]  /*02c0*/  LOP3.LUT R11, R10, 0xffffff00, RZ, 0xc0, !PT ;  /* 0xffffff000a0b7812 */ /* 0x000fe400078ec0ff */
[C---:B------:R-:W-:Y:S02]  /*02d0*/  LOP3.LUT R16, R12.reuse, 0x10, RZ, 0xfc, !PT ;  /* 0x000000100c107812 */ /* 0x040fe400078efcff */
[----:B------:R-:W-:Y:S01]  /*02e0*/  LOP3.LUT R13, R12, R13, RZ, 0xfc, !PT ;  /* 0x0000000d0c0d7212 */ /* 0x000fe200078efcff */
[----:B------:R-:W-:Y:S01]  /*02f0*/  IMAD.IADD R28, R28, 0x1, -R11 ;  /* 0x000000011c1c7824 */ /* 0x000fe200078e0a0b */
[----:B------:R-:W-:-:S02]  /*0300*/  LEA.HI R14, R12, UR4, RZ, 0x1e ;  /* 0x000000040c0e7c11 */ /* 0x000fc4000f8ff0ff */
[----:B------:R-:W-:Y:S02]  /*0310*/  CS2R R10, SRZ ;  /* 0x00000000000a7805 */ /* 0x000fe4000001ff00 */
[C---:B------:R-:W-:Y:S02]  /*0320*/  LOP3.LUT R18, R12.reuse, 0x20, RZ, 0xfc, !PT ;  /* 0x000000200c127812 */ /* 0x040fe400078efcff */
[----:B------:R-:W-:Y:S01]  /*0330*/  LOP3.LUT R12, R12, 0x30, RZ, 0xfc, !PT ;  /* 0x000000300c0c7812 */ /* 0x000fe200078efcff */
[C---:B------:R-:W-:Y:S01]  /*0340*/  IMAD R29, R13.reuse, 0x4, R14 ;  /* 0x000000040d1d7824 */ /* 0x040fe200078e020e */
[----:B------:R-:W-:Y:S02]  /*0350*/  LEA.HI R16, R16, UR4, RZ, 0x1e ;  /* 0x0000000410107c11 */ /* 0x000fe4000f8ff0ff */
[----:B------:R-:W-:Y:S02]  /*0360*/  LEA.HI R18, R18, UR4, RZ, 0x1e ;  /* 0x0000000412127c11 */ /* 0x000fe4000f8ff0ff */
[----:B------:R-:W-:Y:S01]  /*0370*/  LEA.HI R12, R12, UR4, RZ, 0x1e ;  /* 0x000000040c0c7c11 */ /* 0x000fe2000f8ff0ff */
[----:B------:R-:W-:-:S02]  /*0380*/  IMAD R26, R13, 0x4, R16 ;  /* 0x000000040d1a7824 */ /* 0x000fc400078e0210 */
[----:B------:R-:W-:-:S04]  /*0390*/  IMAD.WIDE R16, R17, 0x4, R22 ;  /* 0x0000000411107825 */ /* 0x000fc800078e0216 */
[C---:B------:R-:W-:Y:S01]  /*03a0*/  IMAD R27, R13.reuse, 0x4, R18 ;  /* 0x000000040d1b7824 */ /* 0x040fe200078e0212 */
[----:B------:R1:W3:Y:S01]  /*03b0*/  @!P0 LDG.E.EL.128 R8, desc[UR6][R16.64] ;  /* 0x0000000610088981 */ /* 0x0002e2000c2e1d00 */
[----:B------:R-:W-:Y:S01]  /*03c0*/  IMAD R20, R13, 0x4, R12 ;  /* 0x000000040d147824 */ /* 0x000fe200078e020c */
[----:B------:R-:W-:Y:S01]  /*03d0*/  CS2R R12, SRZ ;  /* 0x00000000000c7805 */ /* 0x000fe2000001ff00 */
[----:B------:R-:W-:Y:S01]  /*03e0*/  IMAD.WIDE R22, R15, 0x4, R22 ;  /* 0x000000040f167825 */ /* 0x000fe200078e0216 */
[----:B------:R-:W-:Y:S02]  /*03f0*/  CS2R R14, SRZ ;  /* 0x00000000000e7805 */ /* 0x000fe4000001ff00 */
[----:B------:R-:W-:Y:S02]  /*0400*/  CS2R R18, SRZ ;  /* 0x0000000000127805 */ /* 0x000fe4000001ff00 */
[----:B-1----:R-:W-:Y:S02]  /*0410*/  CS2R R16, SRZ ;  /* 0x0000000000107805 */ /* 0x002fe4000001ff00 */
[----:B------:R1:W4:Y:S04]  /*0420*/  @!P1 LDG.E.EL.128 R12, desc[UR6][R24.64] ;  /* 0x00000006180c9981 */ /* 0x000328000c2e1d00 */
[----:B------:R-:W5:Y:S01]  /*0430*/  @!P2 LDG.E.EL.128 R16, desc[UR6][R22.64] ;  /* 0x000000061610a981 */ /* 0x000f62000c2e1d00 */
[----:B-1----:R-:W1:Y:S02]  /*0440*/  LDC.64 R24, c[0x0][0x218] ;  /* 0x00008600ff187b82 */ /* 0x002e640000000a00 */
[----:B-1----:R-:W-:Y:S01]  /*0450*/  IMAD.WIDE R24, R28, 0x4, R24 ;  /* 0x000000041c187825 */ /* 0x002fe200078e0218 */
[----:B--2---:R-:W-:Y:S04]  /*0460*/  STS [R29], R4 ;  /* 0x000000041d007388 */ /* 0x004fe80000000800 */
[----:B------:R-:W-:Y:S04]  /*0470*/  STS [R26+0x40], R5 ;  /* 0x000040051a007388 */ /* 0x000fe80000000800 */
[----:B------:R-:W-:Y:S04]  /*0480*/  STS [R27+0x80], R6 ;  /* 0x000080061b007388 */ /* 0x000fe80000000800 */
[----:B------:R-:W-:Y:S04]  /*0490*/  STS [R20+0xc0], R7 ;  /* 0x0000c00714007388 */ /* 0x000fe80000000800 */
[----:B---3--:R1:W-:Y:S04]  /*04a0*/  STS [R29+0x10], R8 ;  /* 0x000010081d007388 */ /* 0x0083e80000000800 */
[----:B------:R-:W-:Y:S04]  /*04b0*/  STS [R26+0x50], R9 ;  /* 0x000050091a007388 */ /* 0x000fe80000000800 */
[----:B------:R2:W-:Y:S04]  /*04c0*/  STS [R27+0x90], R10 ;  /* 0x0000900a1b007388 */ /* 0x0005e80000000800 */
[----:B------:R3:W-:Y:S04]  /*04d0*/  STS [R20+0xd0], R11 ;  /* 0x0000d00b14007388 */ /* 0x0007e80000000800 */
[----:B----4-:R-:W-:Y:S04]  /*04e0*/  STS [R29+0x20], R12 ;  /* 0x0000200c1d007388 */ /* 0x010fe80000000800 */
[----:B------:R-:W-:Y:S04]  /*04f0*/  STS [R26+0x60], R13 ;  /* 0x0000600d1a007388 */ /* 0x000fe80000000800 */
[----:B------:R-:W-:Y:S04]  /*0500*/  STS [R27+0xa0], R14 ;  /* 0x0000a00e1b007388 */ /* 0x000fe80000000800 */
[----:B------:R-:W-:Y:S04]  /*0510*/  STS [R20+0xe0], R15 ;  /* 0x0000e00f14007388 */ /* 0x000fe80000000800 */
[----:B-----5:R4:W-:Y:S04]  /*0520*/  STS [R29+0x30], R16 ;  /* 0x000030101d007388 */ /* 0x0209e80000000800 */
[----:B------:R5:W-:Y:S04]  /*0530*/  STS [R26+0x70], R17 ;  /* 0x000070111a007388 */ /* 0x000be80000000800 */
[----:B------:R-:W-:Y:S04]  /*0540*/  STS [R27+0xb0], R18 ;  /* 0x0000b0121b007388 */ /* 0x000fe80000000800 */
[----:B------:R-:W-:Y:S01]  /*0550*/  STS [R20+0xf0], R19 ;  /* 0x0000f01314007388 */ /* 0x000fe20000000800 */
[----:B------:R-:W-:Y:S06]  /*0560*/  BAR.SYNC.DEFER_BLOCKING 0x0 ;  /* 0x0000000000007b1d */ /* 0x000fec0000010000 */
[----:B-1----:R1:W5:Y:S01]  /*0570*/  LDG.E.EL R8, desc[UR6][R24.64] ;  /* 0x0000000618087981 */ /* 0x002362000c2e1900 */
[----:B--2---:R-:W2:Y:S01]  /*0580*/  S2R R10, SR_TID.X ;  /* 0x00000000000a7919 */ /* 0x004ea20000002100 */
[----:B------:R-:W-:-:S04]  /*0590*/  LOP3.LUT R4, R21, 0x3fc, RZ, 0xc0, !PT ;  /* 0x000003fc15047812 */ /* 0x000fc800078ec0ff */
[C---:B------:R-:W-:Y:S02]  /*05a0*/  LOP3.LUT R5, R4.reuse, 0x400, RZ, 0xfc, !PT ;  /* 0x0000040004057812 */ /* 0x040fe400078efcff */
[C---:B------:R-:W-:Y:S02]  /*05b0*/  LOP3.LUT R6, R4.reuse, 0x800, RZ, 0xfc, !PT ;  /* 0x0000080004067812 */ /* 0x040fe400078efcff */
[----:B------:R-:W-:Y:S02]  /*05c0*/  LOP3.LUT R7, R4, 0xc00, RZ, 0xfc, !PT ;  /* 0x00000c0004077812 */ /* 0x000fe400078efcff */
[----:B------:R-:W-:Y:S02]  /*05d0*/  SHF.R.U32.HI R5, RZ, 0x2, R5 ;  /* 0x00000002ff057819 */ /* 0x000fe40000011605 */
[----:B------:R-:W-:Y:S02]  /*05e0*/  SHF.R.U32.HI R6, RZ, 0x2, R6 ;  /* 0x00000002ff067819 */ /* 0x000fe40000011606 */
[----:B------:R-:W-:-:S02]  /*05f0*/  SHF.R.U32.HI R7, RZ, 0x2, R7 ;  /* 0x00000002ff077819 */ /* 0x000fc40000011607 */
[----:B---3--:R-:W-:Y:S02]  /*0600*/  SHF.R.U32.HI R11, RZ, 0x2, R3 ;  /* 0x00000002ff0b7819 */ /* 0x008fe40000011603 */
[----:B------:R-:W-:Y:S02]  /*0610*/  LOP3.LUT R3, R3, 0xfc, RZ, 0xc0, !PT ;  /* 0x000000fc03037812 */ /* 0x000fe400078ec0ff */
[----:B------:R-:W-:Y:S02]  /*0620*/  LOP3.LUT R5, R5, 0x1fc, RZ, 0xc0, !PT ;  /* 0x000001fc05057812 */ /* 0x000fe400078ec0ff */
[----:B------:R-:W-:Y:S02]  /*0630*/  LOP3.LUT R6, R6, 0x2fc, RZ, 0xc0, !PT ;  /* 0x000002fc06067812 */ /* 0x000fe400078ec0ff */
[----:B------:R-:W-:Y:S01]  /*0640*/  LOP3.LUT R9, R7, 0x3fc, RZ, 0xc0, !PT ;  /* 0x000003fc07097812 */ /* 0x000fe200078ec0ff */
[----:B------:R-:W-:Y:S02]  /*0650*/  VIADD R3, R3, UR4 ;  /* 0x0000000403037c36 */ /* 0x000fe40008000000 */
[----:B------:R-:W-:-:S02]  /*0660*/  VIADD R5, R5, UR4 ;  /* 0x0000000405057c36 */ /* 0x000fc40008000000 */
[----:B------:R-:W-:Y:S02]  /*0670*/  VIADD R7, R6, UR4 ;  /* 0x0000000406077c36 */ /* 0x000fe40008000000 */
[----:B------:R-:W-:Y:S02]  /*0680*/  VIADD R9, R9, UR4 ;  /* 0x0000000409097c36 */ /* 0x000fe40008000000 */
[C---:B----4-:R-:W-:Y:S02]  /*0690*/  IMAD R16, R4.reuse, 0x4, R3 ;  /* 0x0000000404107824 */ /* 0x050fe400078e0203 */
[C---:B-----5:R-:W-:Y:S02]  /*06a0*/  IMAD R17, R4.reuse, 0x4, R5 ;  /* 0x0000000404117824 */ /* 0x060fe400078e0205 */
[C---:B------:R-:W-:Y:S02]  /*06b0*/  IMAD R22, R4.reuse, 0x4, R7 ;  /* 0x0000000404167824 */ /* 0x040fe400078e0207 */
[----:B-1----:R-:W-:Y:S01]  /*06c0*/  IMAD R24, R4, 0x4, R9 ;  /* 0x0000000404187824 */ /* 0x002fe200078e0209 */
[----:B------:R-:W-:Y:S01]  /*06d0*/  LOP3.LUT R2, R2, 0xc, R21, 0xf8, !PT ;  /* 0x0000000c02027812 */ /* 0x000fe200078ef815 */
[----:B------:R-:W-:Y:S01]  /*06e0*/  LDS R12, [R16] ;  /* 0x00000000100c7984 */ /* 0x000fe20000000800 */
[----:B--2---:R-:W-:-:S02]  /*06f0*/  LOP3.LUT R26, R10, 0xff, RZ, 0xc0, !PT ;  /* 0x000000ff0a1a7812 */ /* 0x004fc400078ec0ff */
[----:B------:R-:W-:Y:S01]  /*0700*/  SHF.R.U32.HI R23, RZ, 0x2, R10 ;  /* 0x00000002ff177819 */ /* 0x000fe2000001160a */
[----:B------:R-:W-:Y:S01]  /*0710*/  LDS R13, [R16+0x4] ;  /* 0x00000400100d7984 */ /* 0x000fe20000000800 */
[----:B------:R-:W-:-:S03]  /*0720*/  SGXT.U32 R3, R11, 0x6 ;  /* 0x000000060b03781a */ /* 0x000fc60000000000 */
[----:B------:R-:W-:Y:S04]  /*0730*/  LDS R14, [R16+0x8] ;  /* 0x00000800100e7984 */ /* 0x000fe80000000800 */
[----:B------:R-:W-:Y:S04]  /*0740*/  LDS R15, [R16+0xc] ;  /* 0x00000c00100f7984 */ /* 0x000fe80000000800 */
[----:B------:R-:W-:Y:S04]  /*0750*/  LDS R4, [R17+0x1000] ;  /* 0x0010000011047984 */ /* 0x000fe80000000800 */
[----:B------:R-:W-:Y:S04]  /*0760*/  LDS R5, [R17+0x1004] ;  /* 0x0010040011057984 */ /* 0x000fe80000000800 */
[----:B------:R-:W-:Y:S04]  /*0770*/  LDS R6, [R17+0x1008] ;  /* 0x0010080011067984 */ /* 0x000fe80000000800 */
[----:B------:R1:W-:Y:S04]  /*0780*/  LDS R7, [R17+0x100c] ;  /* 0x00100c0011077984 */ /* 0x0003e80000000800 */
[----:B------:R-:W-:Y:S04]  /*0790*/  LDS R29, [R22+0x2000] ;  /* 0x00200000161d7984 */ /* 0x000fe80000000800 */
[----:B------:R-:W-:Y:S04]  /*07a0*/  LDS R9, [R22+0x2004] ;  /* 0x0020040016097984 */ /* 0x000fe80000000800 */
[----:B------:R-:W-:Y:S04]  /*07b0*/  LDS R10, [R22+0x2008] ;  /* 0x00200800160a7984 */ /* 0x000fe80000000800 */
[----:B------:R2:W-:Y:S04]  /*07c0*/  LDS R11, [R22+0x200c] ;  /* 0x00200c00160b7984 */ /* 0x0005e80000000800 */
[----:B------:R-:W-:Y:S04]  /*07d0*/  LDS R18, [R24+0x3000] ;  /* 0x0030000018127984 */ /* 0x000fe80000000800 */
[----:B------:R-:W-:Y:S04]  /*07e0*/  LDS R19, [R24+0x3004] ;  /* 0x0030040018137984 */ /* 0x000fe80000000800 */
[----:B------:R-:W-:Y:S04]  /*07f0*/  LDS R20, [R24+0x3008] ;  /* 0x0030080018147984 */ /* 0x000fe80000000800 */
[----:B------:R3:W-:Y:S01]  /*0800*/  LDS R21, [R24+0x300c] ;  /* 0x00300c0018157984 */ /* 0x0007e20000000800 */
[----:B------:R-:W-:Y:S01]  /*0810*/  LEA R26, R26, UR4, 0x3 ;  /* 0x000000041a1a7c11 */ /* 0x000fe2000f8e18ff */
[----:B------:R-:W-:Y:S01]  /*0820*/  BAR.SYNC.DEFER_BLOCKING 0x0 ;  /* 0x0000000000007b1d */ /* 0x000fe20000010000 */
[----:B-1----:R-:W-:Y:S01]  /*0830*/  SGXT.U32 R17, R23, 0x6 ;  /* 0x000000061711781a */ /* 0x002fe20000000000 */
[----:B------:R-:W-:Y:S01]  /*0840*/  IMAD.SHL.U32 R16, R0, 0x100, RZ ;  /* 0x0000010000107824 */ /* 0x000fe200078e00ff */
[----:B------:R-:W-:-:S02]  /*0850*/  PRMT R23, R3, 0x6540, R0 ;  /* 0x0000654003177816 */ /* 0x000fc40000000000 */
[----:B--2---:R-:W-:Y:S02]  /*0860*/  LEA R22, R17, UR4, 0x3 ;  /* 0x0000000411167c11 */ /* 0x004fe4000f8e18ff */
[----:B------:R-:W-:Y:S02]  /*0870*/  LOP3.LUT R17, R16, 0x40, R3, 0xfe, !PT ;  /* 0x0000004010117812 */ /* 0x000fe400078efe03 */
[----:B------:R-:W-:Y:S02]  /*0880*/  LOP3.LUT R25, R16, 0x80, R3, 0xfe, !PT ;  /* 0x0000008010197812 */ /* 0x000fe400078efe03 */
[----:B------:R-:W-:Y:S01]  /*0890*/  LOP3.LUT R27, R16, 0xc0, R3, 0xfe, !PT ;  /* 0x000000c0101b7812 */ /* 0x000fe200078efe03 */
[--C-:B------:R-:W-:Y:S01]  /*08a0*/  IMAD R23, R23, 0x10, R2.reuse ;  /* 0x0000001017177824 */ /* 0x100fe200078e0202 */
[----:B------:R-:W-:Y:S01]  /*08b0*/  ISETP.GE.AND P0, PT, R2, 0x10, PT ;  /* 0x000000100200780c */ /* 0x000fe20003f06270 */
[--C-:B------:R-:W-:Y:S01]  /*08c0*/  IMAD R17, R17, 0x10, R2.reuse ;  /* 0x0000001011117824 */ /* 0x100fe200078e0202 */
[----:B------:R-:W-:Y:S01]  /*08d0*/  LOP3.LUT R0, R3, 0x40, RZ, 0xfc, !PT ;  /* 0x0000004003007812 */ /* 0x000fe200078efcff */
[----:B------:R-:W-:-:S02]  /*08e0*/  IMAD R25, R25, 0x10, R2 ;  /* 0x0000001019197824 */ /* 0x000fc400078e0202 */
[----:B------:R-:W-:Y:S01]  /*08f0*/  IMAD R27, R27, 0x10, R2 ;  /* 0x000000101b1b7824 */ /* 0x000fe200078e0202 */
[----:B------:R-:W-:-:S04]  /*0900*/  LOP3.LUT R2, R3, 0x80, RZ, 0xfc, !PT ;  /* 0x0000008003027812 */ /* 0x000fc800078efcff */
[----:B---3--:R-:W-:Y:S02]  /*0910*/  LEA R24, R2, UR4, 0x3 ;  /* 0x0000000402187c11 */ /* 0x008fe4000f8e18ff */
[----:B------:R-:W-:Y:S01]  /*0920*/  LOP3.LUT R3, R3, 0xc0, RZ, 0xfc, !PT ;  /* 0x000000c003037812 */ /* 0x000fe200078efcff */
[----:B------:R1:W-:Y:S01]  /*0930*/  STS [R26], R8 ;  /* 0x000000081a007388 */ /* 0x0003e20000000800 */
[----:B------:R-:W-:Y:S01]  /*0940*/  BAR.SYNC.DEFER_BLOCKING 0x0 ;  /* 0x0000000000007b1d */ /* 0x000fe20000010000 */
[----:B-1----:R-:W-:Y:S02]  /*0950*/  LEA R8, R0, UR4, 0x3 ;  /* 0x0000000400087c11 */ /* 0x002fe4000f8e18ff */
[----:B------:R-:W-:-:S05]  /*0960*/  LEA R0, R3, UR4, 0x3 ;  /* 0x0000000403007c11 */ /* 0x000fca000f8e18ff */
[----:B------:R-:W1:Y:S01]  /*0970*/  LDC.64 R2, c[0x0][0x220] ;  /* 0x00008800ff027b82 */ /* 0x000e620000000a00 */
[----:B------:R1:W2:Y:S04]  /*0980*/  LDS R16, [R22] ;  /* 0x0000000016107984 */ /* 0x0002a80000000800 */
[----:B------:R-:W3:Y:S04]  /*0990*/  LDS R8, [R8] ;  /* 0x0000000008087984 */ /* 0x000ee80000000800 */
[----:B------:R-:W4:Y:S04]  /*09a0*/  LDS R24, [R24] ;  /* 0x0000000018187984 */ /* 0x000f280000000800 */
[----:B------:R-:W5:Y:S01]  /*09b0*/  LDS R0, [R0] ;  /* 0x0000000000007984 */ /* 0x000f620000000800 */
[----:B-1----:R-:W-:-:S04]  /*09c0*/  IMAD.WIDE R22, R23, 0x4, R2 ;  /* 0x0000000417167825 */ /* 0x002fc800078e0202 */
[--C-:B--2---:R-:W-:Y:S01]  /*09d0*/  FADD R12, R12, R16.reuse ;  /* 0x000000100c0c7221 */ /* 0x104fe20000000000 */
[--C-:B------:R-:W-:Y:S01]  /*09e0*/  FADD R13, R13, R16.reuse ;  /* 0x000000100d0d7221 */ /* 0x100fe20000000000 */
[--C-:B------:R-:W-:Y:S01]  /*09f0*/  FADD R14, R14, R16.reuse ;  /* 0x000000100e0e7221 */ /* 0x100fe20000000000 */
[----:B------:R-:W-:Y:S01]  /*0a00*/  FADD R15, R15, R16 ;  /* 0x000000100f0f7221 */ /* 0x000fe20000000000 */
[--C-:B---3--:R-:W-:Y:S01]  /*0a10*/  FADD R4, R4, R8.reuse ;  /* 0x0000000804047221 */ /* 0x108fe20000000000 */
[--C-:B------:R-:W-:Y:S01]  /*0a20*/  FADD R5, R5, R8.reuse ;  /* 0x0000000805057221 */ /* 0x100fe20000000000 */
[--C-:B------:R-:W-:Y:S01]  /*0a30*/  FADD R6, R6, R8.reuse ;  /* 0x0000000806067221 */ /* 0x100fe20000000000 */
[----:B------:R-:W-:Y:S01]  /*0a40*/  FADD R7, R7, R8 ;  /* 0x0000000807077221 */ /* 0x000fe20000000000 */
[----:B------:R-:W-:-:S04]  /*0a50*/  IMAD.WIDE R16, R17, 0x4, R2 ;  /* 0x0000000411107825 */ /* 0x000fc800078e0202 */
[--C-:B----4-:R-:W-:Y:S01]  /*0a60*/  FADD R8, R29, R24.reuse ;  /* 0x000000181d087221 */ /* 0x110fe20000000000 */
[--C-:B------:R-:W-:Y:S01]  /*0a70*/  FADD R9, R9, R24.reuse ;  /* 0x0000001809097221 */ /* 0x100fe20000000000 */
[--C-:B------:R-:W-:Y:S01]  /*0a80*/  FADD R10, R10, R24.reuse ;  /* 0x000000180a0a7221 */ /* 0x100fe20000000000 */
[----:B------:R-:W-:Y:S01]  /*0a90*/  FADD R11, R11, R24 ;  /* 0x000000180b0b7221 */ /* 0x000fe20000000000 */
[--C-:B------:R-:W-:Y:S01]  /*0aa0*/  IMAD.WIDE R24, R25, 0x4, R2.reuse ;  /* 0x0000000419187825 */ /* 0x100fe200078e0202 */
[----:B------:R5:W-:Y:S04]  /*0ab0*/  @!P0 STG.E.128 desc[UR6][R22.64], R12 ;  /* 0x0000000c16008986 */ /* 0x000be8000c101d06 */
[----:B------:R1:W-:Y:S01]  /*0ac0*/  @!P0 STG.E.128 desc[UR6][R16.64], R4 ;  /* 0x0000000410008986 */ /* 0x0003e2000c101d06 */
[----:B------:R-:W-:-:S03]  /*0ad0*/  IMAD.WIDE R2, R27, 0x4, R2 ;  /* 0x000000041b027825 */ /* 0x000fc600078e0202 */
[----:B------:R1:W-:Y:S01]  /*0ae0*/  @!P0 STG.E.128 desc[UR6][R24.64], R8 ;  /* 0x0000000818008986 */ /* 0x0003e2000c101d06 */
[--C-:B-----5:R-:W-:Y:S01]  /*0af0*/  FADD R12, R18, R0.reuse ;  /* 0x00000000120c7221 */ /* 0x120fe20000000000 */
[--C-:B------:R-:W-:Y:S01]  /*0b00*/  FADD R13, R19, R0.reuse ;  /* 0x00000000130d7221 */ /* 0x100fe20000000000 */
[--C-:B------:R-:W-:Y:S01]  /*0b10*/  FADD R14, R20, R0.reuse ;  /* 0x00000000140e7221 */ /* 0x100fe20000000000 */
[----:B------:R-:W-:Y:S01]  /*0b20*/  FADD R15, R21, R0 ;  /* 0x00000000150f7221 */ /* 0x000fe20000000000 */
[----:B------:R-:W-:Y:S06]  /*0b30*/  @P0 EXIT ;  /* 0x000000000000094d */ /* 0x000fec0003800000 */
[----:B------:R-:W-:Y:S01]  /*0b40*/  STG.E.128 desc[UR6][R2.64], R12 ;  /* 0x0000000c02007986 */ /* 0x000fe2000c101d06 */
[----:B------:R-:W-:Y:S05]  /*0b50*/  EXIT ;  /* 0x000000000000794d */ /* 0x000fea0003800000 */
.L_x_0:
[----:B------:R-:W-:-:S00]  /*0b60*/  BRA `(.L_x_0) ;  /* 0xfffffffc00fc7947 */ /* 0x000fc0000383ffff */
[----:B------:R-:W-:-:S00]  /*0b70*/  NOP ;  /* 0x0000000000007918 */ /* 0x000fc00000000000 */
        /* <DEDUP_REMOVED lines=8> */
.L_x_1:


//--------------------- .nv.shared.triton_poi_fused_convolution_4 --------------------------
	.section	.nv.shared.triton_poi_fused_convolution_4,"aw",@nobits
	.sectionflags	@""
	.align	16
	.zero		1024


//--------------------- .nv.constant0.triton_poi_fused_convolution_4 --------------------------
	.section	.nv.constant0.triton_poi_fused_convolution_4,"a",@progbits
	.sectionflags	@""
	.align	4
.nv.constant0.triton_poi_fused_convolution_4:
	.zero		560
